//
// Generated by NVIDIA NVVM Compiler
//
// Compiler Build ID: CL-36424714
// Cuda compilation tools, release 13.0, V13.0.88
// Based on NVVM 20.0.0
//

.version 9.0
.target sm_100
.address_size 64

	// .globl	_Z10initialisejP17curandStateXORWOW
.global .align 4 .b8 precalc_xorwow_matrix[102400];
.global .align 4 .b8 precalc_xorwow_offset_matrix[102400];
.global .align 4 .b8 mrg32k3aM1[2304];
.global .align 4 .b8 mrg32k3aM2[2304];
.global .align 4 .b8 mrg32k3aM1SubSeq[2016];
.global .align 4 .b8 mrg32k3aM2SubSeq[2016];
.global .align 4 .b8 mrg32k3aM1Seq[2304];
.global .align 4 .b8 mrg32k3aM2Seq[2304];
.const .align 8 .b8 __cr_lgamma_table[72];

.visible .entry _Z10initialisejP17curandStateXORWOW(
	.param .u32 _Z10initialisejP17curandStateXORWOW_param_0,
	.param .u64 .ptr .align 1 _Z10initialisejP17curandStateXORWOW_param_1
)
{
	.reg .pred 	%p<24>;
	.reg .b32 	%r<409>;
	.reg .b64 	%rd<18>;

	ld.param.u32 	%r182, [_Z10initialisejP17curandStateXORWOW_param_0];
	ld.param.u64 	%rd8, [_Z10initialisejP17curandStateXORWOW_param_1];
	cvta.to.global.u64 	%rd9, %rd8;
	mov.u32 	%r183, %ntid.x;
	mov.u32 	%r184, %ctaid.x;
	mov.u32 	%r185, %tid.x;
	mad.lo.s32 	%r186, %r183, %r184, %r185;
	cvt.s64.s32 	%rd17, %r186;
	mul.wide.s32 	%rd10, %r186, 48;
	add.s64 	%rd2, %rd9, %rd10;
	xor.b32  	%r187, %r182, -1429050551;
	mul.lo.s32 	%r188, %r187, 1099087573;
	add.s32 	%r189, %r188, -638133224;
	add.s32 	%r190, %r188, 123456789;
	st.global.v2.u32 	[%rd2], {%r189, %r190};
	xor.b32  	%r191, %r188, 362436069;
	mov.b32 	%r192, -123459836;
	st.global.v2.u32 	[%rd2+8], {%r191, %r192};
	add.s32 	%r193, %r188, 5783321;
	mov.b32 	%r194, -589760388;
	st.global.v2.u32 	[%rd2+16], {%r194, %r193};
	setp.eq.s32 	%p1, %r186, 0;
	@%p1 bra 	$L__BB0_42;
	mov.b32 	%r315, 0;
	mov.u64 	%rd12, precalc_xorwow_matrix;
$L__BB0_2:
	and.b64  	%rd4, %rd17, 3;
	setp.eq.s64 	%p2, %rd4, 0;
	@%p2 bra 	$L__BB0_41;
	mul.wide.u32 	%rd11, %r315, 3200;
	add.s64 	%rd5, %rd12, %rd11;
	cvt.u32.u64 	%r2, %rd4;
	mov.b32 	%r316, 0;
$L__BB0_4:
	mov.b32 	%r329, 0;
	mov.u32 	%r330, %r329;
	mov.u32 	%r331, %r329;
	mov.u32 	%r332, %r329;
	mov.u32 	%r333, %r329;
	mov.u32 	%r322, %r329;
$L__BB0_5:
	mul.wide.u32 	%rd13, %r322, 4;
	add.s64 	%rd14, %rd2, %rd13;
	ld.global.u32 	%r10, [%rd14+4];
	shl.b32 	%r11, %r322, 5;
	mov.b32 	%r328, 0;
$L__BB0_6:
	.pragma "nounroll";
	shr.u32 	%r199, %r10, %r328;
	and.b32  	%r200, %r199, 1;
	setp.eq.b32 	%p3, %r200, 1;
	not.pred 	%p4, %p3;
	add.s32 	%r201, %r11, %r328;
	mul.lo.s32 	%r202, %r201, 5;
	mul.wide.u32 	%rd15, %r202, 4;
	add.s64 	%rd6, %rd5, %rd15;
	@%p4 bra 	$L__BB0_8;
	ld.global.u32 	%r203, [%rd6];
	xor.b32  	%r333, %r333, %r203;
	ld.global.u32 	%r204, [%rd6+4];
	xor.b32  	%r332, %r332, %r204;
	ld.global.u32 	%r205, [%rd6+8];
	xor.b32  	%r331, %r331, %r205;
	ld.global.u32 	%r206, [%rd6+12];
	xor.b32  	%r330, %r330, %r206;
	ld.global.u32 	%r207, [%rd6+16];
	xor.b32  	%r329, %r329, %r207;
$L__BB0_8:
	and.b32  	%r209, %r199, 2;
	setp.eq.s32 	%p5, %r209, 0;
	@%p5 bra 	$L__BB0_10;
	ld.global.u32 	%r210, [%rd6+20];
	xor.b32  	%r333, %r333, %r210;
	ld.global.u32 	%r211, [%rd6+24];
	xor.b32  	%r332, %r332, %r211;
	ld.global.u32 	%r212, [%rd6+28];
	xor.b32  	%r331, %r331, %r212;
	ld.global.u32 	%r213, [%rd6+32];
	xor.b32  	%r330, %r330, %r213;
	ld.global.u32 	%r214, [%rd6+36];
	xor.b32  	%r329, %r329, %r214;
$L__BB0_10:
	and.b32  	%r216, %r199, 4;
	setp.eq.s32 	%p6, %r216, 0;
	@%p6 bra 	$L__BB0_12;
	ld.global.u32 	%r217, [%rd6+40];
	xor.b32  	%r333, %r333, %r217;
	ld.global.u32 	%r218, [%rd6+44];
	xor.b32  	%r332, %r332, %r218;
	ld.global.u32 	%r219, [%rd6+48];
	xor.b32  	%r331, %r331, %r219;
	ld.global.u32 	%r220, [%rd6+52];
	xor.b32  	%r330, %r330, %r220;
	ld.global.u32 	%r221, [%rd6+56];
	xor.b32  	%r329, %r329, %r221;
$L__BB0_12:
	and.b32  	%r223, %r199, 8;
	setp.eq.s32 	%p7, %r223, 0;
	@%p7 bra 	$L__BB0_14;
	ld.global.u32 	%r224, [%rd6+60];
	xor.b32  	%r333, %r333, %r224;
	ld.global.u32 	%r225, [%rd6+64];
	xor.b32  	%r332, %r332, %r225;
	ld.global.u32 	%r226, [%rd6+68];
	xor.b32  	%r331, %r331, %r226;
	ld.global.u32 	%r227, [%rd6+72];
	xor.b32  	%r330, %r330, %r227;
	ld.global.u32 	%r228, [%rd6+76];
	xor.b32  	%r329, %r329, %r228;
$L__BB0_14:
	and.b32  	%r230, %r199, 16;
	setp.eq.s32 	%p8, %r230, 0;
	@%p8 bra 	$L__BB0_16;
	ld.global.u32 	%r231, [%rd6+80];
	xor.b32  	%r333, %r333, %r231;
	ld.global.u32 	%r232, [%rd6+84];
	xor.b32  	%r332, %r332, %r232;
	ld.global.u32 	%r233, [%rd6+88];
	xor.b32  	%r331, %r331, %r233;
	ld.global.u32 	%r234, [%rd6+92];
	xor.b32  	%r330, %r330, %r234;
	ld.global.u32 	%r235, [%rd6+96];
	xor.b32  	%r329, %r329, %r235;
$L__BB0_16:
	and.b32  	%r237, %r199, 32;
	setp.eq.s32 	%p9, %r237, 0;
	@%p9 bra 	$L__BB0_18;
	ld.global.u32 	%r238, [%rd6+100];
	xor.b32  	%r333, %r333, %r238;
	ld.global.u32 	%r239, [%rd6+104];
	xor.b32  	%r332, %r332, %r239;
	ld.global.u32 	%r240, [%rd6+108];
	xor.b32  	%r331, %r331, %r240;
	ld.global.u32 	%r241, [%rd6+112];
	xor.b32  	%r330, %r330, %r241;
	ld.global.u32 	%r242, [%rd6+116];
	xor.b32  	%r329, %r329, %r242;
$L__BB0_18:
	and.b32  	%r244, %r199, 64;
	setp.eq.s32 	%p10, %r244, 0;
	@%p10 bra 	$L__BB0_20;
	ld.global.u32 	%r245, [%rd6+120];
	xor.b32  	%r333, %r333, %r245;
	ld.global.u32 	%r246, [%rd6+124];
	xor.b32  	%r332, %r332, %r246;
	ld.global.u32 	%r247, [%rd6+128];
	xor.b32  	%r331, %r331, %r247;
	ld.global.u32 	%r248, [%rd6+132];
	xor.b32  	%r330, %r330, %r248;
	ld.global.u32 	%r249, [%rd6+136];
	xor.b32  	%r329, %r329, %r249;
$L__BB0_20:
	and.b32  	%r251, %r199, 128;
	setp.eq.s32 	%p11, %r251, 0;
	@%p11 bra 	$L__BB0_22;
	ld.global.u32 	%r252, [%rd6+140];
	xor.b32  	%r333, %r333, %r252;
	ld.global.u32 	%r253, [%rd6+144];
	xor.b32  	%r332, %r332, %r253;
	ld.global.u32 	%r254, [%rd6+148];
	xor.b32  	%r331, %r331, %r254;
	ld.global.u32 	%r255, [%rd6+152];
	xor.b32  	%r330, %r330, %r255;
	ld.global.u32 	%r256, [%rd6+156];
	xor.b32  	%r329, %r329, %r256;
$L__BB0_22:
	and.b32  	%r258, %r199, 256;
	setp.eq.s32 	%p12, %r258, 0;
	@%p12 bra 	$L__BB0_24;
	ld.global.u32 	%r259, [%rd6+160];
	xor.b32  	%r333, %r333, %r259;
	ld.global.u32 	%r260, [%rd6+164];
	xor.b32  	%r332, %r332, %r260;
	ld.global.u32 	%r261, [%rd6+168];
	xor.b32  	%r331, %r331, %r261;
	ld.global.u32 	%r262, [%rd6+172];
	xor.b32  	%r330, %r330, %r262;
	ld.global.u32 	%r263, [%rd6+176];
	xor.b32  	%r329, %r329, %r263;
$L__BB0_24:
	and.b32  	%r265, %r199, 512;
	setp.eq.s32 	%p13, %r265, 0;
	@%p13 bra 	$L__BB0_26;
	ld.global.u32 	%r266, [%rd6+180];
	xor.b32  	%r333, %r333, %r266;
	ld.global.u32 	%r267, [%rd6+184];
	xor.b32  	%r332, %r332, %r267;
	ld.global.u32 	%r268, [%rd6+188];
	xor.b32  	%r331, %r331, %r268;
	ld.global.u32 	%r269, [%rd6+192];
	xor.b32  	%r330, %r330, %r269;
	ld.global.u32 	%r270, [%rd6+196];
	xor.b32  	%r329, %r329, %r270;
$L__BB0_26:
	and.b32  	%r272, %r199, 1024;
	setp.eq.s32 	%p14, %r272, 0;
	@%p14 bra 	$L__BB0_28;
	ld.global.u32 	%r273, [%rd6+200];
	xor.b32  	%r333, %r333, %r273;
	ld.global.u32 	%r274, [%rd6+204];
	xor.b32  	%r332, %r332, %r274;
	ld.global.u32 	%r275, [%rd6+208];
	xor.b32  	%r331, %r331, %r275;
	ld.global.u32 	%r276, [%rd6+212];
	xor.b32  	%r330, %r330, %r276;
	ld.global.u32 	%r277, [%rd6+216];
	xor.b32  	%r329, %r329, %r277;
$L__BB0_28:
	and.b32  	%r279, %r199, 2048;
	setp.eq.s32 	%p15, %r279, 0;
	@%p15 bra 	$L__BB0_30;
	ld.global.u32 	%r280, [%rd6+220];
	xor.b32  	%r333, %r333, %r280;
	ld.global.u32 	%r281, [%rd6+224];
	xor.b32  	%r332, %r332, %r281;
	ld.global.u32 	%r282, [%rd6+228];
	xor.b32  	%r331, %r331, %r282;
	ld.global.u32 	%r283, [%rd6+232];
	xor.b32  	%r330, %r330, %r283;
	ld.global.u32 	%r284, [%rd6+236];
	xor.b32  	%r329, %r329, %r284;
$L__BB0_30:
	and.b32  	%r286, %r199, 4096;
	setp.eq.s32 	%p16, %r286, 0;
	@%p16 bra 	$L__BB0_32;
	ld.global.u32 	%r287, [%rd6+240];
	xor.b32  	%r333, %r333, %r287;
	ld.global.u32 	%r288, [%rd6+244];
	xor.b32  	%r332, %r332, %r288;
	ld.global.u32 	%r289, [%rd6+248];
	xor.b32  	%r331, %r331, %r289;
	ld.global.u32 	%r290, [%rd6+252];
	xor.b32  	%r330, %r330, %r290;
	ld.global.u32 	%r291, [%rd6+256];
	xor.b32  	%r329, %r329, %r291;
$L__BB0_32:
	and.b32  	%r293, %r199, 8192;
	setp.eq.s32 	%p17, %r293, 0;
	@%p17 bra 	$L__BB0_34;
	ld.global.u32 	%r294, [%rd6+260];
	xor.b32  	%r333, %r333, %r294;
	ld.global.u32 	%r295, [%rd6+264];
	xor.b32  	%r332, %r332, %r295;
	ld.global.u32 	%r296, [%rd6+268];
	xor.b32  	%r331, %r331, %r296;
	ld.global.u32 	%r297, [%rd6+272];
	xor.b32  	%r330, %r330, %r297;
	ld.global.u32 	%r298, [%rd6+276];
	xor.b32  	%r329, %r329, %r298;
$L__BB0_34:
	and.b32  	%r300, %r199, 16384;
	setp.eq.s32 	%p18, %r300, 0;
	@%p18 bra 	$L__BB0_36;
	ld.global.u32 	%r301, [%rd6+280];
	xor.b32  	%r333, %r333, %r301;
	ld.global.u32 	%r302, [%rd6+284];
	xor.b32  	%r332, %r332, %r302;
	ld.global.u32 	%r303, [%rd6+288];
	xor.b32  	%r331, %r331, %r303;
	ld.global.u32 	%r304, [%rd6+292];
	xor.b32  	%r330, %r330, %r304;
	ld.global.u32 	%r305, [%rd6+296];
	xor.b32  	%r329, %r329, %r305;
$L__BB0_36:
	and.b32  	%r307, %r199, 32768;
	setp.eq.s32 	%p19, %r307, 0;
	@%p19 bra 	$L__BB0_38;
	ld.global.u32 	%r308, [%rd6+300];
	xor.b32  	%r333, %r333, %r308;
	ld.global.u32 	%r309, [%rd6+304];
	xor.b32  	%r332, %r332, %r309;
	ld.global.u32 	%r310, [%rd6+308];
	xor.b32  	%r331, %r331, %r310;
	ld.global.u32 	%r311, [%rd6+312];
	xor.b32  	%r330, %r330, %r311;
	ld.global.u32 	%r312, [%rd6+316];
	xor.b32  	%r329, %r329, %r312;
$L__BB0_38:
	add.s32 	%r328, %r328, 16;
	setp.ne.s32 	%p20, %r328, 32;
	@%p20 bra 	$L__BB0_6;
	mad.lo.s32 	%r313, %r322, -31, %r11;
	add.s32 	%r322, %r313, 1;
	setp.ne.s32 	%p21, %r322, 5;
	@%p21 bra 	$L__BB0_5;
	st.global.u32 	[%rd2+4], %r333;
	st.global.u32 	[%rd2+8], %r332;
	st.global.u32 	[%rd2+12], %r331;
	st.global.u32 	[%rd2+16], %r330;
	st.global.u32 	[%rd2+20], %r329;
	add.s32 	%r316, %r316, 1;
	setp.lt.u32 	%p22, %r316, %r2;
	@%p22 bra 	$L__BB0_4;
$L__BB0_41:
	shr.u64 	%rd7, %rd17, 2;
	add.s32 	%r315, %r315, 1;
	setp.gt.u64 	%p23, %rd17, 3;
	mov.u64 	%rd17, %rd7;
	@%p23 bra 	$L__BB0_2;
$L__BB0_42:
	mov.b32 	%r314, 0;
	st.global.v2.u32 	[%rd2+24], {%r314, %r314};
	st.global.u32 	[%rd2+32], %r314;
	mov.b64 	%rd16, 0;
	st.global.u64 	[%rd2+40], %rd16;
	ret;

}


// ===== COMPILED SASS (sm_100) =====

	.target	sm_100

	.elftype	@"ET_EXEC"


//--------------------- .note.nv.tkinfo           --------------------------
	.section	.note.nv.tkinfo,"",@"SHT_NOTE"
	.sectionflags	@"SHF_NOTE_NV_TKINFO"
	.tkinfo
        /*0018*/ 	.word	0x00000002
        /*0030*/ 	.string	""
        /*0030*/ 	.string	"ptxas"
        /*0030*/ 	.string	"Cuda compilation tools, release 13.0, V13.0.88"
        /*0030*/ 	.string	"Build cuda_13.0.r13.0/compiler.36424714_0"
        /*0030*/ 	.string	"-arch sm_100 -m 64 "



//--------------------- .note.nv.cuinfo           --------------------------
	.section	.note.nv.cuinfo,"",@"SHT_NOTE"
	.sectionflags	@"SHF_NOTE_NV_CUINFO"
        /*0018*/ 	.short	0x0002
        /*001a*/ 	.short	0x0064
        /*001c*/ 	.short	0x0082
	.zero		2


//--------------------- .nv.info                  --------------------------
	.section	.nv.info,"",@"SHT_CUDA_INFO"
	.align	4


	//----- nvinfo : EIATTR_REGCOUNT
	.align		4
        /*0000*/ 	.byte	0x04, 0x2f
        /*0002*/ 	.short	(.L_10 - .L_9)
	.align		4
.L_9:
        /*0004*/ 	.word	index@(_Z10initialisejP17curandStateXORWOW)
        /*0008*/ 	.word	0x0000001f


	//----- nvinfo : EIATTR_FRAME_SIZE
	.align		4
.L_10:
        /*000c*/ 	.byte	0x04, 0x11
        /*000e*/ 	.short	(.L_12 - .L_11)
	.align		4
.L_11:
        /*0010*/ 	.word	index@(_Z10initialisejP17curandStateXORWOW)
        /*0014*/ 	.word	0x00000000


	//----- nvinfo : EIATTR_MIN_STACK_SIZE
	.align		4
.L_12:
        /*0018*/ 	.byte	0x04, 0x12
        /*001a*/ 	.short	(.L_14 - .L_13)
	.align		4
.L_13:
        /*001c*/ 	.word	index@(_Z10initialisejP17curandStateXORWOW)
        /*0020*/ 	.word	0x00000000
.L_14:


//--------------------- .nv.compat                --------------------------
	.section	.nv.compat,"",@"SHT_CUDA_COMPAT_INFO"
	.align	4
        /*0000*/ 	.byte	0x02, 0x09, 0x00, 0x00, 0x02, 0x02, 0x01, 0x00, 0x02, 0x05, 0x05, 0x00, 0x03, 0x07, 0x01, 0x01
        /*0010*/ 	.byte	0x02, 0x03, 0x00, 0x00, 0x02, 0x06, 0x01, 0x00, 0x04, 0x0b, 0x08, 0x00, 0x09, 0x00, 0x00, 0x00
        /*0020*/ 	.byte	0x00, 0x00, 0x00, 0x00


//--------------------- .nv.info._Z10initialisejP17curandStateXORWOW --------------------------
	.section	.nv.info._Z10initialisejP17curandStateXORWOW,"",@"SHT_CUDA_INFO"
	.sectionflags	@""
	.align	4


	//----- nvinfo : EIATTR_CUDA_API_VERSION
	.align		4
        /*0000*/ 	.byte	0x04, 0x37
        /*0002*/ 	.short	(.L_16 - .L_15)
.L_15:
        /*0004*/ 	.word	0x00000082


	//----- nvinfo : EIATTR_KPARAM_INFO
	.align		4
.L_16:
        /*0008*/ 	.byte	0x04, 0x17
        /*000a*/ 	.short	(.L_18 - .L_17)
.L_17:
        /*000c*/ 	.word	0x00000000
        /*0010*/ 	.short	0x0001
        /*0012*/ 	.short	0x0008
        /*0014*/ 	.byte	0x00, 0xf5, 0x21, 0x00


	//----- nvinfo : EIATTR_KPARAM_INFO
	.align		4
.L_18:
        /*0018*/ 	.byte	0x04, 0x17
        /*001a*/ 	.short	(.L_20 - .L_19)
.L_19:
        /*001c*/ 	.word	0x00000000
        /*0020*/ 	.short	0x0000
        /*0022*/ 	.short	0x0000
        /*0024*/ 	.byte	0x00, 0xf0, 0x11, 0x00


	//----- nvinfo : EIATTR_SPARSE_MMA_MASK
	.align		4
.L_20:
        /*0028*/ 	.byte	0x03, 0x50
        /*002a*/ 	.short	0x0000


	//----- nvinfo : EIATTR_MAXREG_COUNT
	.align		4
        /*002c*/ 	.byte	0x03, 0x1b
        /*002e*/ 	.short	0x00ff


	//----- nvinfo : EIATTR_MERCURY_ISA_VERSION
	.align		4
        /*0030*/ 	.byte	0x03, 0x5f
        /*0032*/ 	.short	0x0101


	//----- nvinfo : EIATTR_VRC_CTA_INIT_COUNT
	.align		4
        /*0034*/ 	.byte	0x02, 0x4a
	.zero		1
	.zero		1


	//----- nvinfo : EIATTR_EXIT_INSTR_OFFSETS
	.align		4
        /*0038*/ 	.byte	0x04, 0x1c
        /*003a*/ 	.short	(.L_22 - .L_21)


	//   ....[0]....
.L_21:
        /*003c*/ 	.word	0x00000eb0


	//----- nvinfo : EIATTR_CRS_STACK_SIZE
	.align		4
.L_22:
        /*0040*/ 	.byte	0x04, 0x1e
        /*0042*/ 	.short	(.L_24 - .L_23)
.L_23:
        /*0044*/ 	.word	0x00000000


	//----- nvinfo : EIATTR_CBANK_PARAM_SIZE
	.align		4
.L_24:
        /*0048*/ 	.byte	0x03, 0x19
        /*004a*/ 	.short	0x0010


	//----- nvinfo : EIATTR_PARAM_CBANK
	.align		4
        /*004c*/ 	.byte	0x04, 0x0a
        /*004e*/ 	.short	(.L_26 - .L_25)
	.align		4
.L_25:
        /*0050*/ 	.word	index@(.nv.constant0._Z10initialisejP17curandStateXORWOW)
        /*0054*/ 	.short	0x0380
        /*0056*/ 	.short	0x0010


	//----- nvinfo : EIATTR_SW_WAR
	.align		4
.L_26:
        /*0058*/ 	.byte	0x04, 0x36
        /*005a*/ 	.short	(.L_28 - .L_27)
.L_27:
        /*005c*/ 	.word	0x00000008
.L_28:


//--------------------- .nv.callgraph             --------------------------
	.section	.nv.callgraph,"",@"SHT_CUDA_CALLGRAPH"
	.align	4
	.sectionentsize	8
	.align		4
        /*0000*/ 	.word	0x00000000
	.align		4
        /*0004*/ 	.word	0xffffffff
	.align		4
        /*0008*/ 	.word	0x00000000
	.align		4
        /*000c*/ 	.word	0xfffffffe
	.align		4
        /*0010*/ 	.word	0x00000000
	.align		4
        /*0014*/ 	.word	0xfffffffd
	.align		4
        /*0018*/ 	.word	0x00000000
	.align		4
        /*001c*/ 	.word	0xfffffffc


//--------------------- .nv.constant4             --------------------------
	.section	.nv.constant4,"a",@progbits
	.align	8
	.align		8
.nv.constant4:
        /*0000*/ 	.dword	precalc_xorwow_matrix
	.align		8
        /*0008*/ 	.dword	precalc_xorwow_offset_matrix
	.align		8
        /*0010*/ 	.dword	mrg32k3aM1
	.align		8
        /*0018*/ 	.dword	mrg32k3aM2
	.align		8
        /*0020*/ 	.dword	mrg32k3aM1SubSeq
	.align		8
        /*0028*/ 	.dword	mrg32k3aM2SubSeq
	.align		8
        /*0030*/ 	.dword	mrg32k3aM1Seq
	.align		8
        /*0038*/ 	.dword	mrg32k3aM2Seq


//--------------------- .nv.constant3             --------------------------
	.section	.nv.constant3,"a",@progbits
	.align	8
.nv.constant3:
	.type		__cr_lgamma_table,@object
	.size		__cr_lgamma_table,(.L_8 - __cr_lgamma_table)
__cr_lgamma_table:
        /*0000*/ 	.byte	0x00, 0x00, 0x00, 0x00, 0x00, 0x00, 0x00, 0x00, 0x00, 0x00, 0x00, 0x00, 0x00, 0x00, 0x00, 0x00
        /*0010*/ 	.byte	0xef, 0x39, 0xfa, 0xfe, 0x42, 0x2e, 0xe6, 0x3f, 0x02, 0x20, 0x2a, 0xfa, 0x0b, 0xab, 0xfc, 0x3f
        /*0020*/ 	.byte	0xf9, 0x2c, 0x92, 0x7c, 0xa7, 0x6c, 0x09, 0x40, 0xc9, 0x79, 0x44, 0x3c, 0x64, 0x26, 0x13, 0x40
        /*0030*/ 	.byte	0xca, 0x01, 0xcf, 0x3a, 0x27, 0x51, 0x1a, 0x40, 0x30, 0xcc, 0x2d, 0xf3, 0xe1, 0x0c, 0x21, 0x40
        /*0040*/ 	.byte	0x0d, 0xb7, 0xfc, 0x82, 0x8e, 0x35, 0x25, 0x40
.L_8:


//--------------------- .text._Z10initialisejP17curandStateXORWOW --------------------------
	.section	.text._Z10initialisejP17curandStateXORWOW,"ax",@progbits
	.align	128
        .global         _Z10initialisejP17curandStateXORWOW
        .type           _Z10initialisejP17curandStateXORWOW,@function
        .size           _Z10initialisejP17curandStateXORWOW,(.L_x_9 - _Z10initialisejP17curandStateXORWOW)
        .other          _Z10initialisejP17curandStateXORWOW,@"STO_CUDA_ENTRY STV_DEFAULT"
_Z10initialisejP17curandStateXORWOW:
.text._Z10initialisejP17curandStateXORWOW:
[----:B------:R-:W-:Y:S01]  /*0000*/  LDC R1, c[0x0][0x37c] ;  /* 0x0000df00ff017b82 */ /* 0x000fe20000000800 */
[----:B------:R-:W0:Y:S07]  /*0010*/  S2R R13, SR_CTAID.X ;  /* 0x00000000000d7919 */ /* 0x000e2e0000002500 */
[----:B------:R-:W1:Y:S01]  /*0020*/  LDC R0, c[0x0][0x380] ;  /* 0x0000e000ff007b82 */ /* 0x000e620000000800 */
[----:B------:R-:W0:Y:S01]  /*0030*/  LDCU UR6, c[0x0][0x360] ;  /* 0x00006c00ff0677ac */ /* 0x000e220008000800 */
[----:B------:R-:W-:Y:S01]  /*0040*/  IMAD.MOV.U32 R5, RZ, RZ, -0x75bd8fc ;  /* 0xf8a42704ff057424 */ /* 0x000fe200078e00ff */
[----:B------:R-:W0:Y:S01]  /*0050*/  S2R R2, SR_TID.X ;  /* 0x0000000000027919 */ /* 0x000e220000002100 */
[----:B------:R-:W-:Y:S01]  /*0060*/  IMAD.MOV.U32 R8, RZ, RZ, -0x23270784 ;  /* 0xdcd8f87cff087424 */ /* 0x000fe200078e00ff */
[----:B------:R-:W2:Y:S01]  /*0070*/  LDCU.64 UR4, c[0x0][0x358] ;  /* 0x00006b00ff0477ac */ /* 0x000ea20008000a00 */
[----:B------:R-:W-:Y:S02]  /*0080*/  BSSY.RECONVERGENT B0, `(.L_x_0) ;  /* 0x00000df000007945 */ /* 0x000fe40003800200 */
[----:B------:R-:W3:Y:S01]  /*0090*/  LDC.64 R6, c[0x0][0x388] ;  /* 0x0000e200ff067b82 */ /* 0x000ee20000000a00 */
[----:B-1----:R-:W-:-:S05]  /*00a0*/  LOP3.LUT R0, R0, 0xaad26b49, RZ, 0x3c, !PT ;  /* 0xaad26b4900007812 */ /* 0x002fca00078e3cff */
[----:B------:R-:W-:-:S04]  /*00b0*/  IMAD R0, R0, 0x4182bed5, RZ ;  /* 0x4182bed500007824 */ /* 0x000fc800078e02ff */
[C---:B------:R-:W-:Y:S01]  /*00c0*/  VIADD R3, R0.reuse, 0x75bcd15 ;  /* 0x075bcd1500037836 */ /* 0x040fe20000000000 */
[C---:B------:R-:W-:Y:S01]  /*00d0*/  LOP3.LUT R4, R0.reuse, 0x159a55e5, RZ, 0x3c, !PT ;  /* 0x159a55e500047812 */ /* 0x040fe200078e3cff */
[----:B0-----:R-:W-:Y:S02]  /*00e0*/  IMAD R13, R13, UR6, R2 ;  /* 0x000000060d0d7c24 */ /* 0x001fe4000f8e0202 */
[----:B------:R-:W-:Y:S02]  /*00f0*/  VIADD R2, R0, 0xd9f6dc18 ;  /* 0xd9f6dc1800027836 */ /* 0x000fe40000000000 */
[C---:B---3--:R-:W-:Y:S01]  /*0100*/  IMAD.WIDE R6, R13.reuse, 0x30, R6 ;  /* 0x000000300d067825 */ /* 0x048fe200078e0206 */
[----:B------:R-:W-:-:S03]  /*0110*/  ISETP.NE.AND P0, PT, R13, RZ, PT ;  /* 0x000000ff0d00720c */ /* 0x000fc60003f05270 */
[----:B------:R-:W-:Y:S01]  /*0120*/  VIADD R9, R0, 0x583f19 ;  /* 0x00583f1900097836 */ /* 0x000fe20000000000 */
[----:B--2---:R0:W-:Y:S04]  /*0130*/  STG.E.64 desc[UR4][R6.64], R2 ;  /* 0x0000000206007986 */ /* 0x0041e8000c101b04 */
[----:B------:R0:W-:Y:S04]  /*0140*/  STG.E.64 desc[UR4][R6.64+0x8], R4 ;  /* 0x0000080406007986 */ /* 0x0001e8000c101b04 */
[----:B------:R0:W-:Y:S01]  /*0150*/  STG.E.64 desc[UR4][R6.64+0x10], R8 ;  /* 0x0000100806007986 */ /* 0x0001e2000c101b04 */
[----:B------:R-:W-:Y:S05]  /*0160*/  @!P0 BRA `(.L_x_1) ;  /* 0x0000000c00408947 */ /* 0x000fea0003800000 */
[----:B------:R-:W-:Y:S01]  /*0170*/  SHF.R.S32.HI R0, RZ, 0x1f, R13 ;  /* 0x0000001fff007819 */ /* 0x000fe2000001140d */
[----:B------:R-:W-:-:S07]  /*0180*/  IMAD.MOV.U32 R12, RZ, RZ, RZ ;  /* 0x000000ffff0c7224 */ /* 0x000fce00078e00ff */
.L_x_7:
[----:B0-----:R-:W-:Y:S01]  /*0190*/  LOP3.LUT R2, R13, 0x3, RZ, 0xc0, !PT ;  /* 0x000000030d027812 */ /* 0x001fe200078ec0ff */
[----:B------:R-:W-:Y:S03]  /*01a0*/  BSSY.RECONVERGENT B1, `(.L_x_2) ;  /* 0x00000c6000017945 */ /* 0x000fe60003800200 */
[----:B------:R-:W-:-:S04]  /*01b0*/  ISETP.NE.U32.AND P0, PT, R2, RZ, PT ;  /* 0x000000ff0200720c */ /* 0x000fc80003f05070 */
[----:B------:R-:W-:-:S13]  /*01c0*/  ISETP.NE.AND.EX P0, PT, RZ, RZ, PT, P0 ;  /* 0x000000ffff00720c */ /* 0x000fda0003f05300 */
[----:B------:R-:W-:Y:S05]  /*01d0*/  @!P0 BRA `(.L_x_3) ;  /* 0x0000000c00088947 */ /* 0x000fea0003800000 */
[----:B------:R-:W0:Y:S01]  /*01e0*/  LDC.64 R8, c[0x4][RZ] ;  /* 0x01000000ff087b82 */ /* 0x000e220000000a00 */
[----:B------:R-:W-:Y:S02]  /*01f0*/  IMAD.MOV.U32 R14, RZ, RZ, RZ ;  /* 0x000000ffff0e7224 */ /* 0x000fe400078e00ff */
[----:B0-----:R-:W-:-:S07]  /*0200*/  IMAD.WIDE.U32 R8, R12, 0xc80, R8 ;  /* 0x00000c800c087825 */ /* 0x001fce00078e0008 */
.L_x_6:
[----:B0-----:R-:W-:Y:S01]  /*0210*/  IMAD.MOV.U32 R15, RZ, RZ, RZ ;  /* 0x000000ffff0f7224 */ /* 0x001fe200078e00ff */
[----:B------:R-:W-:Y:S01]  /*0220*/  CS2R R2, SRZ ;  /* 0x0000000000027805 */ /* 0x000fe2000001ff00 */
[----:B------:R-:W-:Y:S01]  /*0230*/  IMAD.MOV.U32 R17, RZ, RZ, RZ ;  /* 0x000000ffff117224 */ /* 0x000fe200078e00ff */
[----:B------:R-:W-:-:S07]  /*0240*/  CS2R R4, SRZ ;  /* 0x0000000000047805 */ /* 0x000fce000001ff00 */
.L_x_5:
[----:B------:R-:W-:-:S05]  /*0250*/  IMAD.WIDE.U32 R10, R17, 0x4, R6 ;  /* 0x00000004110a7825 */ /* 0x000fca00078e0006 */
[----:B------:R0:W5:Y:S01]  /*0260*/  LDG.E R16, desc[UR4][R10.64+0x4] ;  /* 0x000004040a107981 */ /* 0x000162000c1e1900 */
[----:B------:R-:W-:-:S07]  /*0270*/  IMAD.MOV.U32 R19, RZ, RZ, RZ ;  /* 0x000000ffff137224 */ /* 0x000fce00078e00ff */
.L_x_4:
[----:B-----5:R-:W-:Y:S01]  /*0280*/  SHF.R.U32.HI R24, RZ, R19, R16 ;  /* 0x00000013ff187219 */ /* 0x020fe20000011610 */
[----:B0-----:R-:W-:-:S03]  /*0290*/  IMAD.SHL.U32 R10, R17, 0x20, RZ ;  /* 0x00000020110a7824 */ /* 0x001fc600078e00ff */
[----:B------:R-:W-:Y:S01]  /*02a0*/  LOP3.LUT R11, R24, 0x1, RZ, 0xc0, !PT ;  /* 0x00000001180b7812 */ /* 0x000fe200078ec0ff */
[----:B------:R-:W-:-:S03]  /*02b0*/  IMAD.IADD R10, R10, 0x1, R19 ;  /* 0x000000010a0a7824 */ /* 0x000fc600078e0213 */
[----:B------:R-:W-:Y:S01]  /*02c0*/  ISETP.NE.U32.AND P0, PT, R11, 0x1, PT ;  /* 0x000000010b00780c */ /* 0x000fe20003f05070 */
[----:B------:R-:W-:-:S03]  /*02d0*/  IMAD R11, R10, 0x5, RZ ;  /* 0x000000050a0b7824 */ /* 0x000fc600078e02ff */
[----:B------:R-:W-:Y:S01]  /*02e0*/  R2P PR, R24, 0x7e ;  /* 0x0000007e18007804 */ /* 0x000fe20000000000 */
[----:B------:R-:W-:-:S08]  /*02f0*/  IMAD.WIDE.U32 R10, R11, 0x4, R8 ;  /* 0x000000040b0a7825 */ /* 0x000fd000078e0008 */
[----:B------:R-:W2:Y:S04]  /*0300*/  @!P0 LDG.E R18, desc[UR4][R10.64] ;  /* 0x000000040a128981 */ /* 0x000ea8000c1e1900 */
[----:B------:R-:W3:Y:S04]  /*0310*/  @!P0 LDG.E R20, desc[UR4][R10.64+0x10] ;  /* 0x000010040a148981 */ /* 0x000ee8000c1e1900 */
[----:B------:R-:W4:Y:S04]  /*0320*/  @P1 LDG.E R22, desc[UR4][R10.64+0x14] ;  /* 0x000014040a161981 */ /* 0x000f28000c1e1900 */
[----:B------:R-:W4:Y:S04]  /*0330*/  @P2 LDG.E R26, desc[UR4][R10.64+0x28] ;  /* 0x000028040a1a2981 */ /* 0x000f28000c1e1900 */
[----:B------:R-:W4:Y:S04]  /*0340*/  @!P0 LDG.E R21, desc[UR4][R10.64+0x4] ;  /* 0x000004040a158981 */ /* 0x000f28000c1e1900 */
[----:B------:R-:W4:Y:S04]  /*0350*/  @!P0 LDG.E R23, desc[UR4][R10.64+0xc] ;  /* 0x00000c040a178981 */ /* 0x000f28000c1e1900 */
[----:B------:R-:W4:Y:S04]  /*0360*/  @P1 LDG.E R25, desc[UR4][R10.64+0x18] ;  /* 0x000018040a191981 */ /* 0x000f28000c1e1900 */
[----:B------:R-:W4:Y:S04]  /*0370*/  @P3 LDG.E R28, desc[UR4][R10.64+0x3c] ;  /* 0x00003c040a1c3981 */ /* 0x000f28000c1e1900 */
[----:B------:R-:W4:Y:S01]  /*0380*/  @P6 LDG.E R27, desc[UR4][R10.64+0x7c] ;  /* 0x00007c040a1b6981 */ /* 0x000f22000c1e1900 */
[----:B--2---:R-:W-:-:S03]  /*0390*/  @!P0 LOP3.LUT R15, R15, R18, RZ, 0x3c, !PT ;  /* 0x000000120f0f8212 */ /* 0x004fc600078e3cff */
[----:B------:R-:W2:Y:S01]  /*03a0*/  @!P0 LDG.E R18, desc[UR4][R10.64+0x8] ;  /* 0x000008040a128981 */ /* 0x000ea2000c1e1900 */
[----:B---3--:R-:W-:-:S03]  /*03b0*/  @!P0 LOP3.LUT R3, R3, R20, RZ, 0x3c, !PT ;  /* 0x0000001403038212 */ /* 0x008fc600078e3cff */
[----:B------:R-:W3:Y:S01]  /*03c0*/  @P1 LDG.E R20, desc[UR4][R10.64+0x24] ;  /* 0x000024040a141981 */ /* 0x000ee2000c1e1900 */
[----:B----4-:R-:W-:-:S03]  /*03d0*/  @P1 LOP3.LUT R15, R15, R22, RZ, 0x3c, !PT ;  /* 0x000000160f0f1212 */ /* 0x010fc600078e3cff */
[----:B------:R-:W4:Y:S01]  /*03e0*/  @P2 LDG.E R22, desc[UR4][R10.64+0x38] ;  /* 0x000038040a162981 */ /* 0x000f22000c1e1900 */
[----:B------:R-:W-:-:S03]  /*03f0*/  @P2 LOP3.LUT R15, R15, R26, RZ, 0x3c, !PT ;  /* 0x0000001a0f0f2212 */ /* 0x000fc600078e3cff */
[----:B------:R-:W4:Y:S01]  /*0400*/  @P4 LDG.E R26, desc[UR4][R10.64+0x50] ;  /* 0x000050040a1a4981 */ /* 0x000f22000c1e1900 */
[----:B------:R-:W-:-:S03]  /*0410*/  @!P0 LOP3.LUT R4, R4, R21, RZ, 0x3c, !PT ;  /* 0x0000001504048212 */ /* 0x000fc600078e3cff */
[----:B------:R-:W4:Y:S01]  /*0420*/  @P1 LDG.E R21, desc[UR4][R10.64+0x20] ;  /* 0x000020040a151981 */ /* 0x000f22000c1e1900 */
[----:B------:R-:W-:-:S03]  /*0430*/  @!P0 LOP3.LUT R2, R2, R23, RZ, 0x3c, !PT ;  /* 0x0000001702028212 */ /* 0x000fc600078e3cff */
[----:B------:R-:W4:Y:S01]  /*0440*/  @P2 LDG.E R23, desc[UR4][R10.64+0x2c] ;  /* 0x00002c040a172981 */ /* 0x000f22000c1e1900 */
[----:B------:R-:W-:-:S03]  /*0450*/  @P1 LOP3.LUT R4, R4, R25, RZ, 0x3c, !PT ;  /* 0x0000001904041212 */ /* 0x000fc600078e3cff */
[----:B------:R-:W4:Y:S01]  /*0460*/  @P2 LDG.E R25, desc[UR4][R10.64+0x34] ;  /* 0x000034040a192981 */ /* 0x000f22000c1e1900 */
[----:B--2---:R-:W-:-:S03]  /*0470*/  @!P0 LOP3.LUT R5, R5, R18, RZ, 0x3c, !PT ;  /* 0x0000001205058212 */ /* 0x004fc600078e3cff */
[----:B------:R-:W2:Y:S01]  /*0480*/  @P1 LDG.E R18, desc[UR4][R10.64+0x1c] ;  /* 0x00001c040a121981 */ /* 0x000ea2000c1e1900 */
[----:B---3--:R-:W-:-:S03]  /*0490*/  @P1 LOP3.LUT R3, R3, R20, RZ, 0x3c, !PT ;  /* 0x0000001403031212 */ /* 0x008fc600078e3cff */
[----:B------:R-:W3:Y:S01]  /*04a0*/  @P2 LDG.E R20, desc[UR4][R10.64+0x30] ;  /* 0x000030040a142981 */ /* 0x000ee2000c1e1900 */
[----:B----4-:R-:W-:-:S03]  /*04b0*/  @P2 LOP3.LUT R3, R3, R22, RZ, 0x3c, !PT ;  /* 0x0000001603032212 */ /* 0x010fc600078e3cff */
[----:B------:R-:W4:Y:S01]  /*04c0*/  @P3 LDG.E R22, desc[UR4][R10.64+0x4c] ;  /* 0x00004c040a163981 */ /* 0x000f22000c1e1900 */
[----:B------:R-:W-:-:S04]  /*04d0*/  @P3 LOP3.LUT R15, R15, R28, RZ, 0x3c, !PT ;  /* 0x0000001c0f0f3212 */ /* 0x000fc800078e3cff */
[----:B------:R-:W-:Y:S02]  /*04e0*/  @P4 LOP3.LUT R15, R15, R26, RZ, 0x3c, !PT ;  /* 0x0000001a0f0f4212 */ /* 0x000fe400078e3cff */
[----:B------:R-:W-:Y:S01]  /*04f0*/  @P1 LOP3.LUT R2, R2, R21, RZ, 0x3c, !PT ;  /* 0x0000001502021212 */ /* 0x000fe200078e3cff */
[----:B------:R-:W4:Y:S04]  /*0500*/  @P5 LDG.E R26, desc[UR4][R10.64+0x64] ;  /* 0x000064040a1a5981 */ /* 0x000f28000c1e1900 */
[----:B------:R-:W4:Y:S01]  /*0510*/  @P3 LDG.E R21, desc[UR4][R10.64+0x40] ;  /* 0x000040040a153981 */ /* 0x000f22000c1e1900 */
[----:B------:R-:W-:Y:S02]  /*0520*/  @P2 LOP3.LUT R4, R4, R23, RZ, 0x3c, !PT ;  /* 0x0000001704042212 */ /* 0x000fe400078e3cff */
[----:B------:R-:W-:Y:S01]  /*0530*/  @P2 LOP3.LUT R2, R2, R25, RZ, 0x3c, !PT ;  /* 0x0000001902022212 */ /* 0x000fe200078e3cff */
[----:B------:R-:W4:Y:S04]  /*0540*/  @P3 LDG.E R23, desc[UR4][R10.64+0x48] ;  /* 0x000048040a173981 */ /* 0x000f28000c1e1900 */
[----:B------:R-:W4:Y:S01]  /*0550*/  @P4 LDG.E R25, desc[UR4][R10.64+0x54] ;  /* 0x000054040a194981 */ /* 0x000f22000c1e1900 */
[----:B--2---:R-:W-:-:S03]  /*0560*/  @P1 LOP3.LUT R5, R5, R18, RZ, 0x3c, !PT ;  /* 0x0000001205051212 */ /* 0x004fc600078e3cff */
[----:B------:R-:W2:Y:S01]  /*0570*/  @P3 LDG.E R18, desc[UR4][R10.64+0x44] ;  /* 0x000044040a123981 */ /* 0x000ea2000c1e1900 */
[----:B---3--:R-:W-:-:S03]  /*0580*/  @P2 LOP3.LUT R5, R5, R20, RZ, 0x3c, !PT ;  /* 0x0000001405052212 */ /* 0x008fc600078e3cff */
[----:B------:R-:W3:Y:S01]  /*0590*/  @P4 LDG.E R20, desc[UR4][R10.64+0x58] ;  /* 0x000058040a144981 */ /* 0x000ee2000c1e1900 */
[----:B----4-:R-:W-:-:S03]  /*05a0*/  @P3 LOP3.LUT R3, R3, R22, RZ, 0x3c, !PT ;  /* 0x0000001603033212 */ /* 0x010fc600078e3cff */
[----:B------:R-:W4:Y:S01]  /*05b0*/  @P4 LDG.E R22, desc[UR4][R10.64+0x60] ;  /* 0x000060040a164981 */ /* 0x000f22000c1e1900 */
[----:B------:R-:W-:Y:S02]  /*05c0*/  LOP3.LUT P0, RZ, R24, 0x80, RZ, 0xc0, !PT ;  /* 0x0000008018ff7812 */ /* 0x000fe4000780c0ff */
[----:B------:R-:W-:Y:S02]  /*05d0*/  @P5 LOP3.LUT R15, R15, R26, RZ, 0x3c, !PT ;  /* 0x0000001a0f0f5212 */ /* 0x000fe400078e3cff */
[----:B------:R-:W4:Y:S01]  /*05e0*/  @P6 LDG.E R26, desc[UR4][R10.64+0x78] ;  /* 0x000078040a1a6981 */ /* 0x000f22000c1e1900 */
[----:B------:R-:W-:-:S03]  /*05f0*/  @P3 LOP3.LUT R4, R4, R21, RZ, 0x3c, !PT ;  /* 0x0000001504043212 */ /* 0x000fc600078e3cff */
[----:B------:R-:W4:Y:S01]  /*0600*/  @P4 LDG.E R21, desc[UR4][R10.64+0x5c] ;  /* 0x00005c040a154981 */ /* 0x000f22000c1e1900 */
[----:B------:R-:W-:-:S03]  /*0610*/  @P3 LOP3.LUT R2, R2, R23, RZ, 0x3c, !PT ;  /* 0x0000001702023212 */ /* 0x000fc600078e3cff */
[----:B------:R-:W4:Y:S01]  /*0620*/  @P5 LDG.E R23, desc[UR4][R10.64+0x68] ;  /* 0x000068040a175981 */ /* 0x000f22000c1e1900 */
[----:B------:R-:W-:-:S03]  /*0630*/  @P4 LOP3.LUT R4, R4, R25, RZ, 0x3c, !PT ;  /* 0x0000001904044212 */ /* 0x000fc600078e3cff */
[----:B------:R-:W4:Y:S01]  /*0640*/  @P5 LDG.E R25, desc[UR4][R10.64+0x70] ;  /* 0x000070040a195981 */ /* 0x000f22000c1e1900 */
[----:B--2---:R-:W-:-:S03]  /*0650*/  @P3 LOP3.LUT R5, R5, R18, RZ, 0x3c, !PT ;  /* 0x0000001205053212 */ /* 0x004fc600078e3cff */
[----:B------:R-:W2:Y:S01]  /*0660*/  @P5 LDG.E R18, desc[UR4][R10.64+0x6c] ;  /* 0x00006c040a125981 */ /* 0x000ea2000c1e1900 */
[----:B---3--:R-:W-:-:S03]  /*0670*/  @P4 LOP3.LUT R5, R5, R20, RZ, 0x3c, !PT ;  /* 0x0000001405054212 */ /* 0x008fc600078e3cff */
[----:B------:R-:W3:Y:S01]  /*0680*/  @P5 LDG.E R20, desc[UR4][R10.64+0x74] ;  /* 0x000074040a145981 */ /* 0x000ee2000c1e1900 */
[----:B----4-:R-:W-:-:S03]  /*0690*/  @P4 LOP3.LUT R3, R3, R22, RZ, 0x3c, !PT ;  /* 0x0000001603034212 */ /* 0x010fc600078e3cff */
[----:B------:R-:W4:Y:S01]  /*06a0*/  @P0 LDG.E R22, desc[UR4][R10.64+0x8c] ;  /* 0x00008c040a160981 */ /* 0x000f22000c1e1900 */
[----:B------:R-:W-:-:S03]  /*06b0*/  @P6 LOP3.LUT R15, R15, R26, RZ, 0x3c, !PT ;  /* 0x0000001a0f0f6212 */ /* 0x000fc600078e3cff */
        /* <DEDUP_REMOVED lines=13> */
[----:B------:R-:W-:Y:S02]  /*0790*/  @P6 LOP3.LUT R4, R4, R27, RZ, 0x3c, !PT ;  /* 0x0000001b04046212 */ /* 0x000fe400078e3cff */
[----:B------:R-:W-:Y:S02]  /*07a0*/  @P6 LOP3.LUT R2, R2, R21, RZ, 0x3c, !PT ;  /* 0x0000001502026212 */ /* 0x000fe400078e3cff */
[----:B------:R-:W-:Y:S02]  /*07b0*/  @P0 LOP3.LUT R4, R4, R23, RZ, 0x3c, !PT ;  /* 0x0000001704040212 */ /* 0x000fe400078e3cff */
[----:B------:R-:W-:Y:S02]  /*07c0*/  @P0 LOP3.LUT R2, R2, R25, RZ, 0x3c, !PT ;  /* 0x0000001902020212 */ /* 0x000fe400078e3cff */
[----:B--2---:R-:W-:Y:S02]  /*07d0*/  @P6 LOP3.LUT R5, R5, R18, RZ, 0x3c, !PT ;  /* 0x0000001205056212 */ /* 0x004fe400078e3cff */
[----:B---3--:R-:W-:-:S02]  /*07e0*/  @P6 LOP3.LUT R3, R3, R20, RZ, 0x3c, !PT ;  /* 0x0000001403036212 */ /* 0x008fc400078e3cff */
[----:B----4-:R-:W-:Y:S02]  /*07f0*/  @P0 LOP3.LUT R5, R5, R22, RZ, 0x3c, !PT ;  /* 0x0000001605050212 */ /* 0x010fe400078e3cff */
[----:B------:R-:W-:Y:S02]  /*0800*/  @P0 LOP3.LUT R3, R3, R26, RZ, 0x3c, !PT ;  /* 0x0000001a03030212 */ /* 0x000fe400078e3cff */
[----:B------:R-:W-:-:S13]  /*0810*/  R2P PR, R24.B1, 0x7f ;  /* 0x0000007f18007804 */ /* 0x000fda0000001000 */
[----:B------:R-:W2:Y:S04]  /*0820*/  @P0 LDG.E R18, desc[UR4][R10.64+0xa0] ;  /* 0x0000a0040a120981 */ /* 0x000ea8000c1e1900 */
[----:B------:R-:W3:Y:S04]  /*0830*/  @P1 LDG.E R22, desc[UR4][R10.64+0xb4] ;  /* 0x0000b4040a161981 */ /* 0x000ee8000c1e1900 */
[----:B------:R-:W4:Y:S04]  /*0840*/  @P2 LDG.E R26, desc[UR4][R10.64+0xc8] ;  /* 0x0000c8040a1a2981 */ /* 0x000f28000c1e1900 */
[----:B------:R-:W4:Y:S04]  /*0850*/  @P3 LDG.E R28, desc[UR4][R10.64+0xdc] ;  /* 0x0000dc040a1c3981 */ /* 0x000f28000c1e1900 */
[----:B------:R-:W4:Y:S04]  /*0860*/  @P0 LDG.E R23, desc[UR4][R10.64+0xa4] ;  /* 0x0000a4040a170981 */ /* 0x000f28000c1e1900 */
[----:B------:R-:W4:Y:S04]  /*0870*/  @P0 LDG.E R20, desc[UR4][R10.64+0xa8] ;  /* 0x0000a8040a140981 */ /* 0x000f28000c1e1900 */
[----:B------:R-:W4:Y:S04]  /*0880*/  @P4 LDG.E R25, desc[UR4][R10.64+0xf0] ;  /* 0x0000f0040a194981 */ /* 0x000f28000c1e1900 */
        /* <DEDUP_REMOVED lines=21> */
[----:B------:R-:W-:Y:S02]  /*09e0*/  LOP3.LUT P0, RZ, R24, 0x8000, RZ, 0xc0, !PT ;  /* 0x0000800018ff7812 */ /* 0x000fe4000780c0ff */
[----:B----4-:R-:W-:Y:S01]  /*09f0*/  @P5 LOP3.LUT R15, R15, R26, RZ, 0x3c, !PT ;  /* 0x0000001a0f0f5212 */ /* 0x010fe200078e3cff */
[----:B------:R-:W4:Y:S04]  /*0a00*/  @P3 LDG.E R24, desc[UR4][R10.64+0xe4] ;  /* 0x0000e4040a183981 */ /* 0x000f28000c1e1900 */
[----:B------:R-:W2:Y:S01]  /*0a10*/  @P6 LDG.E R26, desc[UR4][R10.64+0x118] ;  /* 0x000118040a1a6981 */ /* 0x000ea2000c1e1900 */
        /* <DEDUP_REMOVED lines=8> */
[----:B---3--:R-:W-:-:S03]  /*0aa0*/  @P2 LOP3.LUT R3, R3, R22, RZ, 0x3c, !PT ;  /* 0x0000001603032212 */ /* 0x008fc600078e3cff */
[----:B------:R-:W3:Y:S01]  /*0ab0*/  @P4 LDG.E R22, desc[UR4][R10.64+0x100] ;  /* 0x000100040a164981 */ /* 0x000ee2000c1e1900 */
[----:B--2---:R-:W-:-:S03]  /*0ac0*/  @P6 LOP3.LUT R15, R15, R26, RZ, 0x3c, !PT ;  /* 0x0000001a0f0f6212 */ /* 0x004fc600078e3cff */
[----:B------:R-:W2:Y:S01]  /*0ad0*/  @P0 LDG.E R26, desc[UR4][R10.64+0x12c] ;  /* 0x00012c040a1a0981 */ /* 0x000ea2000c1e1900 */
[----:B----4-:R-:W-:-:S03]  /*0ae0*/  @P2 LOP3.LUT R2, R2, R23, RZ, 0x3c, !PT ;  /* 0x0000001702022212 */ /* 0x010fc600078e3cff */
[----:B------:R-:W4:Y:S01]  /*0af0*/  @P4 LDG.E R23, desc[UR4][R10.64+0xfc] ;  /* 0x0000fc040a174981 */ /* 0x000f22000c1e1900 */
[----:B------:R-:W-:-:S03]  /*0b00*/  @P2 LOP3.LUT R5, R5, R20, RZ, 0x3c, !PT ;  /* 0x0000001405052212 */ /* 0x000fc600078e3cff */
[----:B------:R-:W4:Y:S01]  /*0b10*/  @P4 LDG.E R20, desc[UR4][R10.64+0xf8] ;  /* 0x0000f8040a144981 */ /* 0x000f22000c1e1900 */
[----:B------:R-:W-:Y:S02]  /*0b20*/  @P3 LOP3.LUT R2, R2, R27, RZ, 0x3c, !PT ;  /* 0x0000001b02023212 */ /* 0x000fe400078e3cff */
[----:B------:R-:W-:Y:S01]  /*0b30*/  @P3 LOP3.LUT R4, R4, R25, RZ, 0x3c, !PT ;  /* 0x0000001904043212 */ /* 0x000fe200078e3cff */
[----:B------:R-:W4:Y:S01]  /*0b40*/  @P5 LDG.E R27, desc[UR4][R10.64+0x110] ;  /* 0x000110040a1b5981 */ /* 0x000f22000c1e1900 */
[----:B------:R-:W-:-:S03]  /*0b50*/  @P3 LOP3.LUT R5, R5, R24, RZ, 0x3c, !PT ;  /* 0x0000001805053212 */ /* 0x000fc600078e3cff */
[----:B------:R-:W4:Y:S04]  /*0b60*/  @P5 LDG.E R25, desc[UR4][R10.64+0x108] ;  /* 0x000108040a195981 */ /* 0x000f28000c1e1900 */
        /* <DEDUP_REMOVED lines=19> */
[----:B------:R-:W-:-:S05]  /*0ca0*/  VIADD R19, R19, 0x10 ;  /* 0x0000001013137836 */ /* 0x000fca0000000000 */
[----:B------:R-:W-:Y:S02]  /*0cb0*/  ISETP.NE.AND P1, PT, R19, 0x20, PT ;  /* 0x000000201300780c */ /* 0x000fe40003f25270 */
[----:B------:R-:W-:Y:S02]  /*0cc0*/  @P5 LOP3.LUT R3, R3, R18, RZ, 0x3c, !PT ;  /* 0x0000001203035212 */ /* 0x000fe400078e3cff */
[----:B------:R-:W-:Y:S02]  /*0cd0*/  @P6 LOP3.LUT R4, R4, R21, RZ, 0x3c, !PT ;  /* 0x0000001504046212 */ /* 0x000fe400078e3cff */
[----:B---3--:R-:W-:-:S04]  /*0ce0*/  @P6 LOP3.LUT R3, R3, R22, RZ, 0x3c, !PT ;  /* 0x0000001603036212 */ /* 0x008fc800078e3cff */
[----:B--2---:R-:W-:Y:S02]  /*0cf0*/  @P0 LOP3.LUT R3, R3, R26, RZ, 0x3c, !PT ;  /* 0x0000001a03030212 */ /* 0x004fe400078e3cff */
[----:B----4-:R-:W-:Y:S02]  /*0d00*/  @P6 LOP3.LUT R2, R2, R23, RZ, 0x3c, !PT ;  /* 0x0000001702026212 */ /* 0x010fe400078e3cff */
[----:B------:R-:W-:Y:S02]  /*0d10*/  @P6 LOP3.LUT R5, R5, R20, RZ, 0x3c, !PT ;  /* 0x0000001405056212 */ /* 0x000fe400078e3cff */
[----:B------:R-:W-:Y:S02]  /*0d20*/  @P0 LOP3.LUT R2, R2, R27, RZ, 0x3c, !PT ;  /* 0x0000001b02020212 */ /* 0x000fe400078e3cff */
[----:B------:R-:W-:Y:S02]  /*0d30*/  @P0 LOP3.LUT R4, R4, R25, RZ, 0x3c, !PT ;  /* 0x0000001904040212 */ /* 0x000fe400078e3cff */
[----:B------:R-:W-:Y:S01]  /*0d40*/  @P0 LOP3.LUT R5, R5, R24, RZ, 0x3c, !PT ;  /* 0x0000001805050212 */ /* 0x000fe200078e3cff */
[----:B------:R-:W-:Y:S06]  /*0d50*/  @P1 BRA `(.L_x_4) ;  /* 0xfffffff400481947 */ /* 0x000fec000383ffff */
[----:B------:R-:W-:-:S05]  /*0d60*/  VIADD R17, R17, 0x1 ;  /* 0x0000000111117836 */ /* 0x000fca0000000000 */
[----:B------:R-:W-:-:S13]  /*0d70*/  ISETP.NE.AND P0, PT, R17, 0x5, PT ;  /* 0x000000051100780c */ /* 0x000fda0003f05270 */
[----:B------:R-:W-:Y:S05]  /*0d80*/  @P0 BRA `(.L_x_5) ;  /* 0xfffffff400300947 */ /* 0x000fea000383ffff */
[----:B------:R0:W-:Y:S01]  /*0d90*/  STG.E.64 desc[UR4][R6.64+0x8], R4 ;  /* 0x0000080406007986 */ /* 0x0001e2000c101b04 */
[----:B------:R-:W-:Y:S01]  /*0da0*/  VIADD R14, R14, 0x1 ;  /* 0x000000010e0e7836 */ /* 0x000fe20000000000 */
[----:B------:R-:W-:Y:S02]  /*0db0*/  LOP3.LUT R11, R13, 0x3, RZ, 0xc0, !PT ;  /* 0x000000030d0b7812 */ /* 0x000fe400078ec0ff */
[----:B------:R0:W-:Y:S02]  /*0dc0*/  STG.E.64 desc[UR4][R6.64+0x10], R2 ;  /* 0x0000100206007986 */ /* 0x0001e4000c101b04 */
[----:B------:R-:W-:Y:S02]  /*0dd0*/  ISETP.GE.U32.AND P0, PT, R14, R11, PT ;  /* 0x0000000b0e00720c */ /* 0x000fe40003f06070 */
[----:B------:R0:W-:Y:S11]  /*0de0*/  STG.E desc[UR4][R6.64+0x4], R15 ;  /* 0x0000040f06007986 */ /* 0x0001f6000c101904 */
[----:B------:R-:W-:Y:S05]  /*0df0*/  @!P0 BRA `(.L_x_6) ;  /* 0xfffffff400048947 */ /* 0x000fea000383ffff */
.L_x_3:
[----:B------:R-:W-:Y:S05]  /*0e00*/  BSYNC.RECONVERGENT B1 ;  /* 0x0000000000017941 */ /* 0x000fea0003800200 */
.L_x_2:
[C---:B------:R-:W-:Y:S01]  /*0e10*/  ISETP.GT.U32.AND P0, PT, R13.reuse, 0x3, PT ;  /* 0x000000030d00780c */ /* 0x040fe20003f04070 */
[----:B------:R-:W-:Y:S01]  /*0e20*/  VIADD R12, R12, 0x1 ;  /* 0x000000010c0c7836 */ /* 0x000fe20000000000 */
[--C-:B------:R-:W-:Y:S02]  /*0e30*/  SHF.R.U64 R13, R13, 0x2, R0.reuse ;  /* 0x000000020d0d7819 */ /* 0x100fe40000001200 */
[----:B------:R-:W-:Y:S02]  /*0e40*/  ISETP.GT.U32.AND.EX P0, PT, R0, RZ, PT, P0 ;  /* 0x000000ff0000720c */ /* 0x000fe40003f04100 */
[----:B------:R-:W-:-:S11]  /*0e50*/  SHF.R.U32.HI R0, RZ, 0x2, R0 ;  /* 0x00000002ff007819 */ /* 0x000fd60000011600 */
[----:B------:R-:W-:Y:S05]  /*0e60*/  @P0 BRA `(.L_x_7) ;  /* 0xfffffff000c80947 */ /* 0x000fea000383ffff */
.L_x_1:
[----:B------:R-:W-:Y:S05]  /*0e70*/  BSYNC.RECONVERGENT B0 ;  /* 0x0000000000007941 */ /* 0x000fea0003800200 */
.L_x_0:
[----:B------:R-:W-:Y:S04]  /*0e80*/  STG.E.64 desc[UR4][R6.64+0x18], RZ ;  /* 0x000018ff06007986 */ /* 0x000fe8000c101b04 */
[----:B------:R-:W-:Y:S04]  /*0e90*/  STG.E desc[UR4][R6.64+0x20], RZ ;  /* 0x000020ff06007986 */ /* 0x000fe8000c101904 */
[----:B------:R-:W-:Y:S01]  /*0ea0*/  STG.E.64 desc[UR4][R6.64+0x28], RZ ;  /* 0x000028ff06007986 */ /* 0x000fe2000c101b04 */
[----:B------:R-:W-:Y:S05]  /*0eb0*/  EXIT ;  /* 0x000000000000794d */ /* 0x000fea0003800000 */
.L_x_8:
[----:B------:R-:W-:-:S00]  /*0ec0*/  BRA `(.L_x_8) ;  /* 0xfffffffc00fc7947 */ /* 0x000fc0000383ffff */
[----:B------:R-:W-:-:S00]  /*0ed0*/  NOP ;  /* 0x0000000000007918 */ /* 0x000fc00000000000 */
        /* <DEDUP_REMOVED lines=10> */
.L_x_9:


//--------------------- .nv.global.init           --------------------------
	.section	.nv.global.init,"aw",@progbits
	.align	4
.nv.global.init:
	.type		mrg32k3aM1SubSeq,@object
	.size		mrg32k3aM1SubSeq,(mrg32k3aM2SubSeq - mrg32k3aM1SubSeq)
mrg32k3aM1SubSeq:
        /*0000*/ 	.byte	0x0b, 0xcc, 0xee, 0x04, 0x73, 0x29, 0x8b, 0x6f, 0xf6, 0x53, 0x03, 0xf6, 0x23, 0xf6, 0xea, 0xda
        /* <DEDUP_REMOVED lines=125> */
	.type		mrg32k3aM2SubSeq,@object
	.size		mrg32k3aM2SubSeq,(mrg32k3aM1 - mrg32k3aM2SubSeq)
mrg32k3aM2SubSeq:
        /* <DEDUP_REMOVED lines=126> */
	.type		mrg32k3aM1,@object
	.size		mrg32k3aM1,(mrg32k3aM1Seq - mrg32k3aM1)
mrg32k3aM1:
        /* <DEDUP_REMOVED lines=144> */
	.type		mrg32k3aM1Seq,@object
	.size		mrg32k3aM1Seq,(mrg32k3aM2 - mrg32k3aM1Seq)
mrg32k3aM1Seq:
        /* <DEDUP_REMOVED lines=144> */
	.type		mrg32k3aM2,@object
	.size		mrg32k3aM2,(mrg32k3aM2Seq - mrg32k3aM2)
mrg32k3aM2:
        /* <DEDUP_REMOVED lines=144> */
	.type		mrg32k3aM2Seq,@object
	.size		mrg32k3aM2Seq,(precalc_xorwow_matrix - mrg32k3aM2Seq)
mrg32k3aM2Seq:
        /* <DEDUP_REMOVED lines=144> */
	.type		precalc_xorwow_matrix,@object
	.size		precalc_xorwow_matrix,(precalc_xorwow_offset_matrix - precalc_xorwow_matrix)
precalc_xorwow_matrix:
        /* <DEDUP_REMOVED lines=6400> */
	.type		precalc_xorwow_offset_matrix,@object
	.size		precalc_xorwow_offset_matrix,(.L_1 - precalc_xorwow_offset_matrix)
precalc_xorwow_offset_matrix:
        /* <DEDUP_REMOVED lines=6400> */
.L_1:


//--------------------- .nv.shared.reserved.0     --------------------------
	.section	.nv.shared.reserved.0,"aw",@nobits
	.weak		__nv_reservedSMEM_offset_0_alias
	.size		__nv_reservedSMEM_offset_0_alias, 0, 64
	.other		__nv_reservedSMEM_offset_0_alias,@"STO_CUDA_RESERVED_SHARED STV_DEFAULT"
__nv_reservedSMEM_offset_0_alias:
	.zero		0
	.zero		64


//--------------------- .nv.constant0._Z10initialisejP17curandStateXORWOW --------------------------
	.section	.nv.constant0._Z10initialisejP17curandStateXORWOW,"a",@progbits
	.sectionflags	@""
	.align	4
.nv.constant0._Z10initialisejP17curandStateXORWOW:
	.zero		912


//--------------------- SYMBOLS --------------------------

	.type		.nv.reservedSmem.offset0,@object
	.size		.nv.reservedSmem.offset0,0x4
